//
// Generated by NVIDIA NVVM Compiler
//
// Compiler Build ID: CL-36424714
// Cuda compilation tools, release 13.0, V13.0.88
// Based on NVVM 20.0.0
//

.version 9.0
.target sm_100
.address_size 64

	// .globl	layernorm_kernel

.visible .entry layernorm_kernel(
	.param .u64 .ptr .align 1 layernorm_kernel_param_0,
	.param .u64 .ptr .align 1 layernorm_kernel_param_1,
	.param .u64 .ptr .align 1 layernorm_kernel_param_2,
	.param .u64 .ptr .align 1 layernorm_kernel_param_3,
	.param .u32 layernorm_kernel_param_4,
	.param .u32 layernorm_kernel_param_5,
	.param .f32 layernorm_kernel_param_6
)
{
	.reg .pred 	%p<22>;
	.reg .b32 	%r<59>;
	.reg .b32 	%f<206>;
	.reg .b64 	%rd<65>;

	ld.param.u64 	%rd20, [layernorm_kernel_param_0];
	ld.param.u64 	%rd17, [layernorm_kernel_param_1];
	ld.param.u64 	%rd18, [layernorm_kernel_param_2];
	ld.param.u64 	%rd19, [layernorm_kernel_param_3];
	ld.param.u32 	%r38, [layernorm_kernel_param_4];
	ld.param.u32 	%r37, [layernorm_kernel_param_5];
	ld.param.f32 	%f31, [layernorm_kernel_param_6];
	cvta.to.global.u64 	%rd1, %rd20;
	mov.u32 	%r1, %ctaid.x;
	setp.ge.s32 	%p1, %r1, %r38;
	@%p1 bra 	$L__BB0_30;
	mul.lo.s32 	%r2, %r37, %r1;
	setp.lt.s32 	%p2, %r37, 1;
	mov.f32 	%f196, 0f00000000;
	@%p2 bra 	$L__BB0_14;
	and.b32  	%r3, %r37, 15;
	setp.lt.u32 	%p3, %r37, 16;
	mov.f32 	%f196, 0f00000000;
	mov.b32 	%r50, 0;
	@%p3 bra 	$L__BB0_5;
	and.b32  	%r50, %r37, 2147483632;
	neg.s32 	%r48, %r50;
	mul.wide.u32 	%rd21, %r2, 4;
	add.s64 	%rd22, %rd21, %rd1;
	add.s64 	%rd61, %rd22, 32;
	mov.f32 	%f196, 0f00000000;
$L__BB0_4:
	.pragma "nounroll";
	ld.global.f32 	%f36, [%rd61+-32];
	add.f32 	%f37, %f196, %f36;
	ld.global.f32 	%f38, [%rd61+-28];
	add.f32 	%f39, %f37, %f38;
	ld.global.f32 	%f40, [%rd61+-24];
	add.f32 	%f41, %f39, %f40;
	ld.global.f32 	%f42, [%rd61+-20];
	add.f32 	%f43, %f41, %f42;
	ld.global.f32 	%f44, [%rd61+-16];
	add.f32 	%f45, %f43, %f44;
	ld.global.f32 	%f46, [%rd61+-12];
	add.f32 	%f47, %f45, %f46;
	ld.global.f32 	%f48, [%rd61+-8];
	add.f32 	%f49, %f47, %f48;
	ld.global.f32 	%f50, [%rd61+-4];
	add.f32 	%f51, %f49, %f50;
	ld.global.f32 	%f52, [%rd61];
	add.f32 	%f53, %f51, %f52;
	ld.global.f32 	%f54, [%rd61+4];
	add.f32 	%f55, %f53, %f54;
	ld.global.f32 	%f56, [%rd61+8];
	add.f32 	%f57, %f55, %f56;
	ld.global.f32 	%f58, [%rd61+12];
	add.f32 	%f59, %f57, %f58;
	ld.global.f32 	%f60, [%rd61+16];
	add.f32 	%f61, %f59, %f60;
	ld.global.f32 	%f62, [%rd61+20];
	add.f32 	%f63, %f61, %f62;
	ld.global.f32 	%f64, [%rd61+24];
	add.f32 	%f65, %f63, %f64;
	ld.global.f32 	%f66, [%rd61+28];
	add.f32 	%f196, %f65, %f66;
	add.s32 	%r48, %r48, 16;
	add.s64 	%rd61, %rd61, 64;
	setp.ne.s32 	%p4, %r48, 0;
	@%p4 bra 	$L__BB0_4;
$L__BB0_5:
	setp.eq.s32 	%p5, %r3, 0;
	@%p5 bra 	$L__BB0_14;
	and.b32  	%r9, %r37, 7;
	setp.lt.u32 	%p6, %r3, 8;
	@%p6 bra 	$L__BB0_8;
	add.s32 	%r40, %r50, %r2;
	mul.wide.u32 	%rd23, %r40, 4;
	add.s64 	%rd24, %rd1, %rd23;
	ld.global.f32 	%f68, [%rd24];
	add.f32 	%f69, %f196, %f68;
	cvt.u64.u32 	%rd25, %r2;
	cvt.u64.u32 	%rd26, %r50;
	add.s64 	%rd27, %rd26, %rd25;
	shl.b64 	%rd28, %rd27, 2;
	add.s64 	%rd29, %rd1, %rd28;
	ld.global.f32 	%f70, [%rd29+4];
	add.f32 	%f71, %f69, %f70;
	ld.global.f32 	%f72, [%rd29+8];
	add.f32 	%f73, %f71, %f72;
	ld.global.f32 	%f74, [%rd29+12];
	add.f32 	%f75, %f73, %f74;
	ld.global.f32 	%f76, [%rd29+16];
	add.f32 	%f77, %f75, %f76;
	ld.global.f32 	%f78, [%rd29+20];
	add.f32 	%f79, %f77, %f78;
	ld.global.f32 	%f80, [%rd29+24];
	add.f32 	%f81, %f79, %f80;
	ld.global.f32 	%f82, [%rd29+28];
	add.f32 	%f196, %f81, %f82;
	add.s32 	%r50, %r50, 8;
$L__BB0_8:
	setp.eq.s32 	%p7, %r9, 0;
	@%p7 bra 	$L__BB0_14;
	and.b32  	%r12, %r37, 3;
	setp.lt.u32 	%p8, %r9, 4;
	@%p8 bra 	$L__BB0_11;
	add.s32 	%r41, %r50, %r2;
	mul.wide.u32 	%rd30, %r41, 4;
	add.s64 	%rd31, %rd1, %rd30;
	ld.global.f32 	%f84, [%rd31];
	add.f32 	%f85, %f196, %f84;
	cvt.u64.u32 	%rd32, %r2;
	cvt.u64.u32 	%rd33, %r50;
	add.s64 	%rd34, %rd33, %rd32;
	shl.b64 	%rd35, %rd34, 2;
	add.s64 	%rd36, %rd1, %rd35;
	ld.global.f32 	%f86, [%rd36+4];
	add.f32 	%f87, %f85, %f86;
	ld.global.f32 	%f88, [%rd36+8];
	add.f32 	%f89, %f87, %f88;
	ld.global.f32 	%f90, [%rd36+12];
	add.f32 	%f196, %f89, %f90;
	add.s32 	%r50, %r50, 4;
$L__BB0_11:
	setp.eq.s32 	%p9, %r12, 0;
	@%p9 bra 	$L__BB0_14;
	add.s32 	%r42, %r50, %r2;
	mul.wide.u32 	%rd37, %r42, 4;
	add.s64 	%rd62, %rd1, %rd37;
	neg.s32 	%r52, %r12;
$L__BB0_13:
	.pragma "nounroll";
	ld.global.f32 	%f91, [%rd62];
	add.f32 	%f196, %f196, %f91;
	add.s64 	%rd62, %rd62, 4;
	add.s32 	%r52, %r52, 1;
	setp.ne.s32 	%p10, %r52, 0;
	@%p10 bra 	$L__BB0_13;
$L__BB0_14:
	setp.lt.s32 	%p11, %r37, 1;
	cvt.rn.f32.s32 	%f14, %r37;
	div.rn.f32 	%f15, %f196, %f14;
	mov.f32 	%f205, 0f00000000;
	@%p11 bra 	$L__BB0_27;
	and.b32  	%r18, %r37, 15;
	setp.lt.u32 	%p12, %r37, 16;
	mov.f32 	%f205, 0f00000000;
	mov.b32 	%r55, 0;
	@%p12 bra 	$L__BB0_18;
	and.b32  	%r55, %r37, 2147483632;
	neg.s32 	%r53, %r55;
	mul.wide.u32 	%rd38, %r2, 4;
	add.s64 	%rd39, %rd38, %rd1;
	add.s64 	%rd63, %rd39, 32;
	mov.f32 	%f205, 0f00000000;
$L__BB0_17:
	.pragma "nounroll";
	ld.global.f32 	%f96, [%rd63+-32];
	sub.f32 	%f97, %f96, %f15;
	fma.rn.f32 	%f98, %f97, %f97, %f205;
	ld.global.f32 	%f99, [%rd63+-28];
	sub.f32 	%f100, %f99, %f15;
	fma.rn.f32 	%f101, %f100, %f100, %f98;
	ld.global.f32 	%f102, [%rd63+-24];
	sub.f32 	%f103, %f102, %f15;
	fma.rn.f32 	%f104, %f103, %f103, %f101;
	ld.global.f32 	%f105, [%rd63+-20];
	sub.f32 	%f106, %f105, %f15;
	fma.rn.f32 	%f107, %f106, %f106, %f104;
	ld.global.f32 	%f108, [%rd63+-16];
	sub.f32 	%f109, %f108, %f15;
	fma.rn.f32 	%f110, %f109, %f109, %f107;
	ld.global.f32 	%f111, [%rd63+-12];
	sub.f32 	%f112, %f111, %f15;
	fma.rn.f32 	%f113, %f112, %f112, %f110;
	ld.global.f32 	%f114, [%rd63+-8];
	sub.f32 	%f115, %f114, %f15;
	fma.rn.f32 	%f116, %f115, %f115, %f113;
	ld.global.f32 	%f117, [%rd63+-4];
	sub.f32 	%f118, %f117, %f15;
	fma.rn.f32 	%f119, %f118, %f118, %f116;
	ld.global.f32 	%f120, [%rd63];
	sub.f32 	%f121, %f120, %f15;
	fma.rn.f32 	%f122, %f121, %f121, %f119;
	ld.global.f32 	%f123, [%rd63+4];
	sub.f32 	%f124, %f123, %f15;
	fma.rn.f32 	%f125, %f124, %f124, %f122;
	ld.global.f32 	%f126, [%rd63+8];
	sub.f32 	%f127, %f126, %f15;
	fma.rn.f32 	%f128, %f127, %f127, %f125;
	ld.global.f32 	%f129, [%rd63+12];
	sub.f32 	%f130, %f129, %f15;
	fma.rn.f32 	%f131, %f130, %f130, %f128;
	ld.global.f32 	%f132, [%rd63+16];
	sub.f32 	%f133, %f132, %f15;
	fma.rn.f32 	%f134, %f133, %f133, %f131;
	ld.global.f32 	%f135, [%rd63+20];
	sub.f32 	%f136, %f135, %f15;
	fma.rn.f32 	%f137, %f136, %f136, %f134;
	ld.global.f32 	%f138, [%rd63+24];
	sub.f32 	%f139, %f138, %f15;
	fma.rn.f32 	%f140, %f139, %f139, %f137;
	ld.global.f32 	%f141, [%rd63+28];
	sub.f32 	%f142, %f141, %f15;
	fma.rn.f32 	%f205, %f142, %f142, %f140;
	add.s32 	%r53, %r53, 16;
	add.s64 	%rd63, %rd63, 64;
	setp.ne.s32 	%p13, %r53, 0;
	@%p13 bra 	$L__BB0_17;
$L__BB0_18:
	setp.eq.s32 	%p14, %r18, 0;
	@%p14 bra 	$L__BB0_27;
	and.b32  	%r24, %r37, 7;
	setp.lt.u32 	%p15, %r18, 8;
	@%p15 bra 	$L__BB0_21;
	add.s32 	%r44, %r55, %r2;
	mul.wide.u32 	%rd40, %r44, 4;
	add.s64 	%rd41, %rd1, %rd40;
	ld.global.f32 	%f144, [%rd41];
	sub.f32 	%f145, %f144, %f15;
	fma.rn.f32 	%f146, %f145, %f145, %f205;
	cvt.u64.u32 	%rd42, %r2;
	cvt.u64.u32 	%rd43, %r55;
	add.s64 	%rd44, %rd43, %rd42;
	shl.b64 	%rd45, %rd44, 2;
	add.s64 	%rd46, %rd1, %rd45;
	ld.global.f32 	%f147, [%rd46+4];
	sub.f32 	%f148, %f147, %f15;
	fma.rn.f32 	%f149, %f148, %f148, %f146;
	ld.global.f32 	%f150, [%rd46+8];
	sub.f32 	%f151, %f150, %f15;
	fma.rn.f32 	%f152, %f151, %f151, %f149;
	ld.global.f32 	%f153, [%rd46+12];
	sub.f32 	%f154, %f153, %f15;
	fma.rn.f32 	%f155, %f154, %f154, %f152;
	ld.global.f32 	%f156, [%rd46+16];
	sub.f32 	%f157, %f156, %f15;
	fma.rn.f32 	%f158, %f157, %f157, %f155;
	ld.global.f32 	%f159, [%rd46+20];
	sub.f32 	%f160, %f159, %f15;
	fma.rn.f32 	%f161, %f160, %f160, %f158;
	ld.global.f32 	%f162, [%rd46+24];
	sub.f32 	%f163, %f162, %f15;
	fma.rn.f32 	%f164, %f163, %f163, %f161;
	ld.global.f32 	%f165, [%rd46+28];
	sub.f32 	%f166, %f165, %f15;
	fma.rn.f32 	%f205, %f166, %f166, %f164;
	add.s32 	%r55, %r55, 8;
$L__BB0_21:
	setp.eq.s32 	%p16, %r24, 0;
	@%p16 bra 	$L__BB0_27;
	and.b32  	%r27, %r37, 3;
	setp.lt.u32 	%p17, %r24, 4;
	@%p17 bra 	$L__BB0_24;
	add.s32 	%r45, %r55, %r2;
	mul.wide.u32 	%rd47, %r45, 4;
	add.s64 	%rd48, %rd1, %rd47;
	ld.global.f32 	%f168, [%rd48];
	sub.f32 	%f169, %f168, %f15;
	fma.rn.f32 	%f170, %f169, %f169, %f205;
	cvt.u64.u32 	%rd49, %r2;
	cvt.u64.u32 	%rd50, %r55;
	add.s64 	%rd51, %rd50, %rd49;
	shl.b64 	%rd52, %rd51, 2;
	add.s64 	%rd53, %rd1, %rd52;
	ld.global.f32 	%f171, [%rd53+4];
	sub.f32 	%f172, %f171, %f15;
	fma.rn.f32 	%f173, %f172, %f172, %f170;
	ld.global.f32 	%f174, [%rd53+8];
	sub.f32 	%f175, %f174, %f15;
	fma.rn.f32 	%f176, %f175, %f175, %f173;
	ld.global.f32 	%f177, [%rd53+12];
	sub.f32 	%f178, %f177, %f15;
	fma.rn.f32 	%f205, %f178, %f178, %f176;
	add.s32 	%r55, %r55, 4;
$L__BB0_24:
	setp.eq.s32 	%p18, %r27, 0;
	@%p18 bra 	$L__BB0_27;
	add.s32 	%r46, %r55, %r2;
	mul.wide.u32 	%rd54, %r46, 4;
	add.s64 	%rd64, %rd1, %rd54;
	neg.s32 	%r57, %r27;
$L__BB0_26:
	.pragma "nounroll";
	ld.global.f32 	%f179, [%rd64];
	sub.f32 	%f180, %f179, %f15;
	fma.rn.f32 	%f205, %f180, %f180, %f205;
	add.s64 	%rd64, %rd64, 4;
	add.s32 	%r57, %r57, 1;
	setp.ne.s32 	%p19, %r57, 0;
	@%p19 bra 	$L__BB0_26;
$L__BB0_27:
	div.rn.f32 	%f181, %f205, %f14;
	add.f32 	%f29, %f31, %f181;
	mov.u32 	%r58, %tid.x;
	setp.ge.s32 	%p20, %r58, %r37;
	@%p20 bra 	$L__BB0_30;
	mov.u32 	%r34, %ntid.x;
	cvta.to.global.u64 	%rd14, %rd17;
	cvta.to.global.u64 	%rd15, %rd18;
	cvta.to.global.u64 	%rd16, %rd19;
	rsqrt.approx.f32 	%f30, %f29;
$L__BB0_29:
	add.s32 	%r47, %r58, %r2;
	mul.wide.s32 	%rd55, %r47, 4;
	add.s64 	%rd56, %rd1, %rd55;
	ld.global.f32 	%f182, [%rd56];
	sub.f32 	%f183, %f182, %f15;
	mul.f32 	%f184, %f30, %f183;
	mul.wide.s32 	%rd57, %r58, 4;
	add.s64 	%rd58, %rd14, %rd57;
	ld.global.f32 	%f185, [%rd58];
	add.s64 	%rd59, %rd15, %rd57;
	ld.global.f32 	%f186, [%rd59];
	fma.rn.f32 	%f187, %f185, %f184, %f186;
	add.s64 	%rd60, %rd16, %rd55;
	st.global.f32 	[%rd60], %f187;
	add.s32 	%r58, %r58, %r34;
	setp.lt.s32 	%p21, %r58, %r37;
	@%p21 bra 	$L__BB0_29;
$L__BB0_30:
	ret;

}


// ===== COMPILED SASS (sm_100) =====

	.target	sm_100

	.elftype	@"ET_EXEC"


//--------------------- .note.nv.tkinfo           --------------------------
	.section	.note.nv.tkinfo,"",@"SHT_NOTE"
	.sectionflags	@"SHF_NOTE_NV_TKINFO"
	.tkinfo
        /*0018*/ 	.word	0x00000002
        /*0030*/ 	.string	""
        /*0030*/ 	.string	"ptxas"
        /*0030*/ 	.string	"Cuda compilation tools, release 13.0, V13.0.88"
        /*0030*/ 	.string	"Build cuda_13.0.r13.0/compiler.36424714_0"
        /*0030*/ 	.string	"-arch sm_100 -m 64 "



//--------------------- .note.nv.cuinfo           --------------------------
	.section	.note.nv.cuinfo,"",@"SHT_NOTE"
	.sectionflags	@"SHF_NOTE_NV_CUINFO"
        /*0018*/ 	.short	0x0002
        /*001a*/ 	.short	0x0064
        /*001c*/ 	.short	0x0082
	.zero		2


//--------------------- .nv.info                  --------------------------
	.section	.nv.info,"",@"SHT_CUDA_INFO"
	.align	4


	//----- nvinfo : EIATTR_REGCOUNT
	.align		4
        /*0000*/ 	.byte	0x04, 0x2f
        /*0002*/ 	.short	(.L_1 - .L_0)
	.align		4
.L_0:
        /*0004*/ 	.word	index@(layernorm_kernel)
        /*0008*/ 	.word	0x00000020


	//----- nvinfo : EIATTR_FRAME_SIZE
	.align		4
.L_1:
        /*000c*/ 	.byte	0x04, 0x11
        /*000e*/ 	.short	(.L_3 - .L_2)
	.align		4
.L_2:
        /*0010*/ 	.word	index@($__internal_0_$__cuda_sm3x_div_rn_noftz_f32_slowpath)
        /*0014*/ 	.word	0x00000000


	//----- nvinfo : EIATTR_FRAME_SIZE
	.align		4
.L_3:
        /*0018*/ 	.byte	0x04, 0x11
        /*001a*/ 	.short	(.L_5 - .L_4)
	.align		4
.L_4:
        /*001c*/ 	.word	index@(layernorm_kernel)
        /*0020*/ 	.word	0x00000000


	//----- nvinfo : EIATTR_MIN_STACK_SIZE
	.align		4
.L_5:
        /*0024*/ 	.byte	0x04, 0x12
        /*0026*/ 	.short	(.L_7 - .L_6)
	.align		4
.L_6:
        /*0028*/ 	.word	index@(layernorm_kernel)
        /*002c*/ 	.word	0x00000000
.L_7:


//--------------------- .nv.compat                --------------------------
	.section	.nv.compat,"",@"SHT_CUDA_COMPAT_INFO"
	.align	4
        /*0000*/ 	.byte	0x02, 0x09, 0x00, 0x00, 0x02, 0x02, 0x01, 0x00, 0x02, 0x05, 0x05, 0x00, 0x03, 0x07, 0x01, 0x01
        /*0010*/ 	.byte	0x02, 0x03, 0x00, 0x00, 0x02, 0x06, 0x01, 0x00, 0x04, 0x0b, 0x08, 0x00, 0x01, 0x00, 0x00, 0x00
        /*0020*/ 	.byte	0x00, 0x00, 0x00, 0x00


//--------------------- .nv.info.layernorm_kernel --------------------------
	.section	.nv.info.layernorm_kernel,"",@"SHT_CUDA_INFO"
	.sectionflags	@""
	.align	4


	//----- nvinfo : EIATTR_CUDA_API_VERSION
	.align		4
        /*0000*/ 	.byte	0x04, 0x37
        /*0002*/ 	.short	(.L_9 - .L_8)
.L_8:
        /*0004*/ 	.word	0x00000082


	//----- nvinfo : EIATTR_KPARAM_INFO
	.align		4
.L_9:
        /*0008*/ 	.byte	0x04, 0x17
        /*000a*/ 	.short	(.L_11 - .L_10)
.L_10:
        /*000c*/ 	.word	0x00000000
        /*0010*/ 	.short	0x0006
        /*0012*/ 	.short	0x0028
        /*0014*/ 	.byte	0x00, 0xf0, 0x11, 0x00


	//----- nvinfo : EIATTR_KPARAM_INFO
	.align		4
.L_11:
        /*0018*/ 	.byte	0x04, 0x17
        /*001a*/ 	.short	(.L_13 - .L_12)
.L_12:
        /*001c*/ 	.word	0x00000000
        /*0020*/ 	.short	0x0005
        /*0022*/ 	.short	0x0024
        /*0024*/ 	.byte	0x00, 0xf0, 0x11, 0x00


	//----- nvinfo : EIATTR_KPARAM_INFO
	.align		4
.L_13:
        /*0028*/ 	.byte	0x04, 0x17
        /*002a*/ 	.short	(.L_15 - .L_14)
.L_14:
        /*002c*/ 	.word	0x00000000
        /*0030*/ 	.short	0x0004
        /*0032*/ 	.short	0x0020
        /*0034*/ 	.byte	0x00, 0xf0, 0x11, 0x00


	//----- nvinfo : EIATTR_KPARAM_INFO
	.align		4
.L_15:
        /*0038*/ 	.byte	0x04, 0x17
        /*003a*/ 	.short	(.L_17 - .L_16)
.L_16:
        /*003c*/ 	.word	0x00000000
        /*0040*/ 	.short	0x0003
        /*0042*/ 	.short	0x0018
        /*0044*/ 	.byte	0x00, 0xf5, 0x21, 0x00


	//----- nvinfo : EIATTR_KPARAM_INFO
	.align		4
.L_17:
        /*0048*/ 	.byte	0x04, 0x17
        /*004a*/ 	.short	(.L_19 - .L_18)
.L_18:
        /*004c*/ 	.word	0x00000000
        /*0050*/ 	.short	0x0002
        /*0052*/ 	.short	0x0010
        /*0054*/ 	.byte	0x00, 0xf5, 0x21, 0x00


	//----- nvinfo : EIATTR_KPARAM_INFO
	.align		4
.L_19:
        /*0058*/ 	.byte	0x04, 0x17
        /*005a*/ 	.short	(.L_21 - .L_20)
.L_20:
        /*005c*/ 	.word	0x00000000
        /*0060*/ 	.short	0x0001
        /*0062*/ 	.short	0x0008
        /*0064*/ 	.byte	0x00, 0xf5, 0x21, 0x00


	//----- nvinfo : EIATTR_KPARAM_INFO
	.align		4
.L_21:
        /*0068*/ 	.byte	0x04, 0x17
        /*006a*/ 	.short	(.L_23 - .L_22)
.L_22:
        /*006c*/ 	.word	0x00000000
        /*0070*/ 	.short	0x0000
        /*0072*/ 	.short	0x0000
        /*0074*/ 	.byte	0x00, 0xf5, 0x21, 0x00


	//----- nvinfo : EIATTR_SPARSE_MMA_MASK
	.align		4
.L_23:
        /*0078*/ 	.byte	0x03, 0x50
        /*007a*/ 	.short	0x0000


	//----- nvinfo : EIATTR_MAXREG_COUNT
	.align		4
        /*007c*/ 	.byte	0x03, 0x1b
        /*007e*/ 	.short	0x00ff


	//----- nvinfo : EIATTR_MERCURY_ISA_VERSION
	.align		4
        /*0080*/ 	.byte	0x03, 0x5f
        /*0082*/ 	.short	0x0101


	//----- nvinfo : EIATTR_VRC_CTA_INIT_COUNT
	.align		4
        /*0084*/ 	.byte	0x02, 0x4a
	.zero		1
	.zero		1


	//----- nvinfo : EIATTR_EXIT_INSTR_OFFSETS
	.align		4
        /*0088*/ 	.byte	0x04, 0x1c
        /*008a*/ 	.short	(.L_25 - .L_24)


	//   ....[0]....
.L_24:
        /*008c*/ 	.word	0x00000040


	//   ....[1]....
        /*0090*/ 	.word	0x00001360


	//   ....[2]....
        /*0094*/ 	.word	0x000014f0


	//----- nvinfo : EIATTR_CRS_STACK_SIZE
	.align		4
.L_25:
        /*0098*/ 	.byte	0x04, 0x1e
        /*009a*/ 	.short	(.L_27 - .L_26)
.L_26:
        /*009c*/ 	.word	0x00000000


	//----- nvinfo : EIATTR_CBANK_PARAM_SIZE
	.align		4
.L_27:
        /*00a0*/ 	.byte	0x03, 0x19
        /*00a2*/ 	.short	0x002c


	//----- nvinfo : EIATTR_PARAM_CBANK
	.align		4
        /*00a4*/ 	.byte	0x04, 0x0a
        /*00a6*/ 	.short	(.L_29 - .L_28)
	.align		4
.L_28:
        /*00a8*/ 	.word	index@(.nv.constant0.layernorm_kernel)
        /*00ac*/ 	.short	0x0380
        /*00ae*/ 	.short	0x002c


	//----- nvinfo : EIATTR_SW_WAR
	.align		4
.L_29:
        /*00b0*/ 	.byte	0x04, 0x36
        /*00b2*/ 	.short	(.L_31 - .L_30)
.L_30:
        /*00b4*/ 	.word	0x00000008
.L_31:


//--------------------- .nv.callgraph             --------------------------
	.section	.nv.callgraph,"",@"SHT_CUDA_CALLGRAPH"
	.align	4
	.sectionentsize	8
	.align		4
        /*0000*/ 	.word	0x00000000
	.align		4
        /*0004*/ 	.word	0xffffffff
	.align		4
        /*0008*/ 	.word	0x00000000
	.align		4
        /*000c*/ 	.word	0xfffffffe
	.align		4
        /*0010*/ 	.word	0x00000000
	.align		4
        /*0014*/ 	.word	0xfffffffd
	.align		4
        /*0018*/ 	.word	0x00000000
	.align		4
        /*001c*/ 	.word	0xfffffffc


//--------------------- .text.layernorm_kernel    --------------------------
	.section	.text.layernorm_kernel,"ax",@progbits
	.align	128
        .global         layernorm_kernel
        .type           layernorm_kernel,@function
        .size           layernorm_kernel,(.L_x_24 - layernorm_kernel)
        .other          layernorm_kernel,@"STO_CUDA_ENTRY STV_DEFAULT"
layernorm_kernel:
.text.layernorm_kernel:
[----:B------:R-:W-:Y:S08]  /*0000*/  LDC R1, c[0x0][0x37c] ;  /* 0x0000df00ff017b82 */ /* 0x000ff00000000800 */
[----:B------:R-:W0:Y:S08]  /*0010*/  S2UR UR6, SR_CTAID.X ;  /* 0x00000000000679c3 */ /* 0x000e300000002500 */
[----:B------:R-:W0:Y:S02]  /*0020*/  LDC R0, c[0x0][0x3a0] ;  /* 0x0000e800ff007b82 */ /* 0x000e240000000800 */
[----:B0-----:R-:W-:-:S13]  /*0030*/  ISETP.LE.AND P0, PT, R0, UR6, PT ;  /* 0x0000000600007c0c */ /* 0x001fda000bf03270 */
[----:B------:R-:W-:Y:S05]  /*0040*/  @P0 EXIT ;  /* 0x000000000000094d */ /* 0x000fea0003800000 */
[----:B------:R-:W0:Y:S01]  /*0050*/  LDCU UR12, c[0x0][0x3a4] ;  /* 0x00007480ff0c77ac */ /* 0x000e220008000800 */
[----:B------:R-:W-:Y:S01]  /*0060*/  HFMA2 R2, -RZ, RZ, 0, 0 ;  /* 0x00000000ff027431 */ /* 0x000fe200000001ff */
[----:B------:R-:W1:Y:S01]  /*0070*/  LDCU.64 UR10, c[0x0][0x358] ;  /* 0x00006b00ff0a77ac */ /* 0x000e620008000a00 */
[----:B0-----:R-:W-:Y:S02]  /*0080*/  UISETP.GE.AND UP0, UPT, UR12, 0x1, UPT ;  /* 0x000000010c00788c */ /* 0x001fe4000bf06270 */
[----:B------:R-:W-:-:S07]  /*0090*/  UIMAD UR6, UR6, UR12, URZ ;  /* 0x0000000c060672a4 */ /* 0x000fce000f8e02ff */
[----:B-1----:R-:W-:Y:S05]  /*00a0*/  BRA.U !UP0, `(.L_x_0) ;  /* 0x0000000508d47547 */ /* 0x002fea000b800000 */
[----:B------:R-:W-:Y:S01]  /*00b0*/  UISETP.GE.U32.AND UP2, UPT, UR12, 0x10, UPT ;  /* 0x000000100c00788c */ /* 0x000fe2000bf46070 */
[----:B------:R-:W-:Y:S01]  /*00c0*/  MOV R2, RZ ;  /* 0x000000ff00027202 */ /* 0x000fe20000000f00 */
[----:B------:R-:W-:Y:S01]  /*00d0*/  ULOP3.LUT UR7, UR12, 0xf, URZ, 0xc0, !UPT ;  /* 0x0000000f0c077892 */ /* 0x000fe2000f8ec0ff */
[----:B------:R-:W-:-:S03]  /*00e0*/  MOV R0, RZ ;  /* 0x000000ff00007202 */ /* 0x000fc60000000f00 */
[----:B------:R-:W-:-:S03]  /*00f0*/  UISETP.NE.AND UP1, UPT, UR7, URZ, UPT ;  /* 0x000000ff0700728c */ /* 0x000fc6000bf25270 */
[----:B------:R-:W-:Y:S08]  /*0100*/  BRA.U !UP2, `(.L_x_1) ;  /* 0x000000010abc7547 */ /* 0x000ff0000b800000 */
[----:B------:R-:W0:Y:S01]  /*0110*/  LDCU.64 UR4, c[0x0][0x380] ;  /* 0x00007000ff0477ac */ /* 0x000e220008000a00 */
[----:B------:R-:W-:Y:S01]  /*0120*/  MOV R2, RZ ;  /* 0x000000ff00027202 */ /* 0x000fe20000000f00 */
[----:B------:R-:W-:-:S06]  /*0130*/  ULOP3.LUT UR8, UR12, 0x7ffffff0, URZ, 0xc0, !UPT ;  /* 0x7ffffff00c087892 */ /* 0x000fcc000f8ec0ff */
[----:B------:R-:W-:Y:S01]  /*0140*/  MOV R0, UR8 ;  /* 0x0000000800007c02 */ /* 0x000fe20008000f00 */
[----:B0-----:R-:W-:-:S04]  /*0150*/  UIMAD.WIDE.U32 UR4, UR6, 0x4, UR4 ;  /* 0x00000004060478a5 */ /* 0x001fc8000f8e0004 */
[----:B------:R-:W-:-:S04]  /*0160*/  UIADD3 UR9, UP2, UPT, UR4, 0x20, URZ ;  /* 0x0000002004097890 */ /* 0x000fc8000ff5e0ff */
[----:B------:R-:W-:Y:S02]  /*0170*/  UIADD3.X UR4, UPT, UPT, URZ, UR5, URZ, UP2, !UPT ;  /* 0x00000005ff047290 */ /* 0x000fe400097fe4ff */
[----:B------:R-:W-:Y:S01]  /*0180*/  MOV R4, UR9 ;  /* 0x0000000900047c02 */ /* 0x000fe20008000f00 */
[----:B------:R-:W-:-:S03]  /*0190*/  UIADD3 UR5, UPT, UPT, -UR8, URZ, URZ ;  /* 0x000000ff08057290 */ /* 0x000fc6000fffe1ff */
[----:B------:R-:W-:-:S09]  /*01a0*/  MOV R5, UR4 ;  /* 0x0000000400057c02 */ /* 0x000fd20008000f00 */
.L_x_2:
[----:B------:R-:W2:Y:S04]  /*01b0*/  LDG.E R11, desc[UR10][R4.64+-0x20] ;  /* 0xffffe00a040b7981 */ /* 0x000ea8000c1e1900 */
[----:B------:R-:W3:Y:S04]  /*01c0*/  LDG.E R12, desc[UR10][R4.64+-0x1c] ;  /* 0xffffe40a040c7981 */ /* 0x000ee8000c1e1900 */
[----:B------:R-:W4:Y:S04]  /*01d0*/  LDG.E R14, desc[UR10][R4.64+-0x18] ;  /* 0xffffe80a040e7981 */ /* 0x000f28000c1e1900 */
[----:B------:R-:W5:Y:S04]  /*01e0*/  LDG.E R16, desc[UR10][R4.64+-0x14] ;  /* 0xffffec0a04107981 */ /* 0x000f68000c1e1900 */
        /* <DEDUP_REMOVED lines=11> */
[----:B------:R0:W5:Y:S01]  /*02a0*/  LDG.E R3, desc[UR10][R4.64+0x1c] ;  /* 0x00001c0a04037981 */ /* 0x000162000c1e1900 */
[----:B------:R-:W-:-:S04]  /*02b0*/  UIADD3 UR5, UPT, UPT, UR5, 0x10, URZ ;  /* 0x0000001005057890 */ /* 0x000fc8000fffe0ff */
[----:B------:R-:W-:Y:S01]  /*02c0*/  UISETP.NE.AND UP2, UPT, UR5, URZ, UPT ;  /* 0x000000ff0500728c */ /* 0x000fe2000bf45270 */
[----:B0-----:R-:W-:-:S04]  /*02d0*/  IADD3 R4, P0, PT, R4, 0x40, RZ ;  /* 0x0000004004047810 */ /* 0x001fc80007f1e0ff */
[----:B------:R-:W-:Y:S01]  /*02e0*/  IADD3.X R5, PT, PT, RZ, R5, RZ, P0, !PT ;  /* 0x00000005ff057210 */ /* 0x000fe200007fe4ff */
[----:B--2---:R-:W-:-:S04]  /*02f0*/  FADD R11, R11, R2 ;  /* 0x000000020b0b7221 */ /* 0x004fc80000000000 */
[----:B---3--:R-:W-:-:S04]  /*0300*/  FADD R11, R11, R12 ;  /* 0x0000000c0b0b7221 */ /* 0x008fc80000000000 */
[----:B----4-:R-:W-:-:S04]  /*0310*/  FADD R11, R11, R14 ;  /* 0x0000000e0b0b7221 */ /* 0x010fc80000000000 */
[----:B-----5:R-:W-:-:S04]  /*0320*/  FADD R11, R11, R16 ;  /* 0x000000100b0b7221 */ /* 0x020fc80000000000 */
[----:B------:R-:W-:-:S04]  /*0330*/  FADD R11, R11, R18 ;  /* 0x000000120b0b7221 */ /* 0x000fc80000000000 */
        /* <DEDUP_REMOVED lines=10> */
[----:B------:R-:W-:Y:S01]  /*03e0*/  FADD R2, R6, R3 ;  /* 0x0000000306027221 */ /* 0x000fe20000000000 */
[----:B------:R-:W-:Y:S06]  /*03f0*/  BRA.U UP2, `(.L_x_2) ;  /* 0xfffffffd026c7547 */ /* 0x000fec000b83ffff */
.L_x_1:
[----:B------:R-:W-:Y:S05]  /*0400*/  BRA.U !UP1, `(.L_x_0) ;  /* 0x0000000109fc7547 */ /* 0x000fea000b800000 */
[----:B------:R-:W-:Y:S02]  /*0410*/  UISETP.GE.U32.AND UP1, UPT, UR7, 0x8, UPT ;  /* 0x000000080700788c */ /* 0x000fe4000bf26070 */
[----:B------:R-:W-:-:S04]  /*0420*/  ULOP3.LUT UR5, UR12, 0x7, URZ, 0xc0, !UPT ;  /* 0x000000070c057892 */ /* 0x000fc8000f8ec0ff */
[----:B------:R-:W-:-:S03]  /*0430*/  UISETP.NE.AND UP2, UPT, UR5, URZ, UPT ;  /* 0x000000ff0500728c */ /* 0x000fc6000bf45270 */
[----:B------:R-:W-:Y:S08]  /*0440*/  BRA.U !UP1, `(.L_x_3) ;  /* 0x0000000109647547 */ /* 0x000ff0000b800000 */
[----:B------:R-:W0:Y:S01]  /*0450*/  LDC.64 R6, c[0x0][0x380] ;  /* 0x0000e000ff067b82 */ /* 0x000e220000000a00 */
[C---:B------:R-:W-:Y:S02]  /*0460*/  IADD3 R3, PT, PT, R0.reuse, UR6, RZ ;  /* 0x0000000600037c10 */ /* 0x040fe4000fffe0ff */
[----:B------:R-:W-:-:S04]  /*0470*/  IADD3 R5, P0, PT, R0, UR6, RZ ;  /* 0x0000000600057c10 */ /* 0x000fc8000ff1e0ff */
[----:B------:R-:W-:Y:S01]  /*0480*/  IADD3.X R8, PT, PT, RZ, RZ, RZ, P0, !PT ;  /* 0x000000ffff087210 */ /* 0x000fe200007fe4ff */
[----:B------:R-:W1:Y:S01]  /*0490*/  LDC.64 R10, c[0x0][0x380] ;  /* 0x0000e000ff0a7b82 */ /* 0x000e620000000a00 */
[----:B0-----:R-:W-:-:S06]  /*04a0*/  IMAD.WIDE.U32 R6, R3, 0x4, R6 ;  /* 0x0000000403067825 */ /* 0x001fcc00078e0006 */
[----:B------:R-:W2:Y:S01]  /*04b0*/  LDG.E R7, desc[UR10][R6.64] ;  /* 0x0000000a06077981 */ /* 0x000ea2000c1e1900 */
[----:B-1----:R-:W-:-:S04]  /*04c0*/  LEA R4, P0, R5, R10, 0x2 ;  /* 0x0000000a05047211 */ /* 0x002fc800078010ff */
[----:B------:R-:W-:-:S05]  /*04d0*/  LEA.HI.X R5, R5, R11, R8, 0x2, P0 ;  /* 0x0000000b05057211 */ /* 0x000fca00000f1408 */
[----:B------:R-:W3:Y:S04]  /*04e0*/  LDG.E R3, desc[UR10][R4.64+0x4] ;  /* 0x0000040a04037981 */ /* 0x000ee8000c1e1900 */
[----:B------:R-:W4:Y:S04]  /*04f0*/  LDG.E R9, desc[UR10][R4.64+0x8] ;  /* 0x0000080a04097981 */ /* 0x000f28000c1e1900 */
[----:B------:R-:W5:Y:S04]  /*0500*/  LDG.E R11, desc[UR10][R4.64+0xc] ;  /* 0x00000c0a040b7981 */ /* 0x000f68000c1e1900 */
[----:B------:R-:W5:Y:S04]  /*0510*/  LDG.E R13, desc[UR10][R4.64+0x10] ;  /* 0x0000100a040d7981 */ /* 0x000f68000c1e1900 */
[----:B------:R-:W5:Y:S04]  /*0520*/  LDG.E R15, desc[UR10][R4.64+0x14] ;  /* 0x0000140a040f7981 */ /* 0x000f68000c1e1900 */
[----:B------:R-:W5:Y:S04]  /*0530*/  LDG.E R17, desc[UR10][R4.64+0x18] ;  /* 0x0000180a04117981 */ /* 0x000f68000c1e1900 */
[----:B------:R-:W5:Y:S01]  /*0540*/  LDG.E R19, desc[UR10][R4.64+0x1c] ;  /* 0x00001c0a04137981 */ /* 0x000f62000c1e1900 */
[----:B------:R-:W-:Y:S01]  /*0550*/  IADD3 R0, PT, PT, R0, 0x8, RZ ;  /* 0x0000000800007810 */ /* 0x000fe20007ffe0ff */
[----:B--2---:R-:W-:-:S04]  /*0560*/  FADD R2, R2, R7 ;  /* 0x0000000702027221 */ /* 0x004fc80000000000 */
[----:B---3--:R-:W-:-:S04]  /*0570*/  FADD R2, R2, R3 ;  /* 0x0000000302027221 */ /* 0x008fc80000000000 */
[----:B----4-:R-:W-:-:S04]  /*0580*/  FADD R2, R2, R9 ;  /* 0x0000000902027221 */ /* 0x010fc80000000000 */
[----:B-----5:R-:W-:-:S04]  /*0590*/  FADD R2, R2, R11 ;  /* 0x0000000b02027221 */ /* 0x020fc80000000000 */
[----:B------:R-:W-:-:S04]  /*05a0*/  FADD R2, R2, R13 ;  /* 0x0000000d02027221 */ /* 0x000fc80000000000 */
[----:B------:R-:W-:-:S04]  /*05b0*/  FADD R2, R2, R15 ;  /* 0x0000000f02027221 */ /* 0x000fc80000000000 */
[----:B------:R-:W-:-:S04]  /*05c0*/  FADD R2, R2, R17 ;  /* 0x0000001102027221 */ /* 0x000fc80000000000 */
[----:B------:R-:W-:-:S07]  /*05d0*/  FADD R2, R2, R19 ;  /* 0x0000001302027221 */ /* 0x000fce0000000000 */
.L_x_3:
        /* <DEDUP_REMOVED lines=16> */
[----:B------:R-:W5:Y:S01]  /*06e0*/  LDG.E R11, desc[UR10][R6.64+0xc] ;  /* 0x00000c0a060b7981 */ /* 0x000f62000c1e1900 */
[----:B------:R-:W-:Y:S01]  /*06f0*/  IADD3 R0, PT, PT, R0, 0x4, RZ ;  /* 0x0000000400007810 */ /* 0x000fe20007ffe0ff */
[----:B--2---:R-:W-:-:S04]  /*0700*/  FADD R2, R2, R5 ;  /* 0x0000000502027221 */ /* 0x004fc80000000000 */
[----:B---3--:R-:W-:-:S04]  /*0710*/  FADD R2, R2, R3 ;  /* 0x0000000302027221 */ /* 0x008fc80000000000 */
[----:B----4-:R-:W-:-:S04]  /*0720*/  FADD R2, R2, R9 ;  /* 0x0000000902027221 */ /* 0x010fc80000000000 */
[----:B-----5:R-:W-:-:S07]  /*0730*/  FADD R2, R2, R11 ;  /* 0x0000000b02027221 */ /* 0x020fce0000000000 */
.L_x_4:
[----:B------:R-:W-:Y:S05]  /*0740*/  BRA.U !UP2, `(.L_x_0) ;  /* 0x000000010a2c7547 */ /* 0x000fea000b800000 */
[----:B------:R-:W0:Y:S01]  /*0750*/  LDC.64 R4, c[0x0][0x380] ;  /* 0x0000e000ff047b82 */ /* 0x000e220000000a00 */
[----:B------:R-:W-:Y:S01]  /*0760*/  IADD3 R3, PT, PT, R0, UR6, RZ ;  /* 0x0000000600037c10 */ /* 0x000fe2000fffe0ff */
[----:B------:R-:W-:-:S04]  /*0770*/  UIADD3 UR4, UPT, UPT, -UR4, URZ, URZ ;  /* 0x000000ff04047290 */ /* 0x000fc8000fffe1ff */
[----:B0-----:R-:W-:-:S08]  /*0780*/  IMAD.WIDE.U32 R4, R3, 0x4, R4 ;  /* 0x0000000403047825 */ /* 0x001fd000078e0004 */
.L_x_5:
[----:B------:R0:W2:Y:S01]  /*0790*/  LDG.E R3, desc[UR10][R4.64] ;  /* 0x0000000a04037981 */ /* 0x0000a2000c1e1900 */
[----:B------:R-:W-:-:S04]  /*07a0*/  UIADD3 UR4, UPT, UPT, UR4, 0x1, URZ ;  /* 0x0000000104047890 */ /* 0x000fc8000fffe0ff */
[----:B------:R-:W-:Y:S01]  /*07b0*/  UISETP.NE.AND UP1, UPT, UR4, URZ, UPT ;  /* 0x000000ff0400728c */ /* 0x000fe2000bf25270 */
[----:B0-----:R-:W-:-:S04]  /*07c0*/  IADD3 R4, P0, PT, R4, 0x4, RZ ;  /* 0x0000000404047810 */ /* 0x001fc80007f1e0ff */
[----:B------:R-:W-:Y:S01]  /*07d0*/  IADD3.X R5, PT, PT, RZ, R5, RZ, P0, !PT ;  /* 0x00000005ff057210 */ /* 0x000fe200007fe4ff */
[----:B--2---:R-:W-:-:S03]  /*07e0*/  FADD R2, R3, R2 ;  /* 0x0000000203027221 */ /* 0x004fc60000000000 */
[----:B------:R-:W-:Y:S05]  /*07f0*/  BRA.U UP1, `(.L_x_5) ;  /* 0xfffffffd01e47547 */ /* 0x000fea000b83ffff */
.L_x_0:
[----:B------:R-:W-:-:S04]  /*0800*/  I2FP.F32.S32 R5, UR12 ;  /* 0x0000000c00057c45 */ /* 0x000fc80008201400 */
[----:B------:R-:W0:Y:S08]  /*0810*/  MUFU.RCP R0, R5 ;  /* 0x0000000500007308 */ /* 0x000e300000001000 */
[----:B------:R-:W1:Y:S01]  /*0820*/  FCHK P0, R2, R5 ;  /* 0x0000000502007302 */ /* 0x000e620000000000 */
[----:B0-----:R-:W-:-:S04]  /*0830*/  FFMA R3, -R5, R0, 1 ;  /* 0x3f80000005037423 */ /* 0x001fc80000000100 */
[----:B------:R-:W-:-:S04]  /*0840*/  FFMA R0, R0, R3, R0 ;  /* 0x0000000300007223 */ /* 0x000fc80000000000 */
[----:B------:R-:W-:-:S04]  /*0850*/  FFMA R3, R0, R2, RZ ;  /* 0x0000000200037223 */ /* 0x000fc800000000ff */
[----:B------:R-:W-:-:S04]  /*0860*/  FFMA R4, -R5, R3, R2 ;  /* 0x0000000305047223 */ /* 0x000fc80000000102 */
[----:B------:R-:W-:Y:S01]  /*0870*/  FFMA R4, R0, R4, R3 ;  /* 0x0000000400047223 */ /* 0x000fe20000000003 */
[----:B-1----:R-:W-:Y:S06]  /*0880*/  @!P0 BRA `(.L_x_6) ;  /* 0x0000000000148947 */ /* 0x002fec0003800000 */
[----:B------:R-:W-:Y:S02]  /*0890*/  MOV R0, R2 ;  /* 0x0000000200007202 */ /* 0x000fe40000000f00 */
[----:B------:R-:W-:Y:S02]  /*08a0*/  MOV R3, R5 ;  /* 0x0000000500037202 */ /* 0x000fe40000000f00 */
[----:B------:R-:W-:-:S07]  /*08b0*/  MOV R2, 0x8d0 ;  /* 0x000008d000027802 */ /* 0x000fce0000000f00 */
[----:B------:R-:W-:Y:S05]  /*08c0*/  CALL.REL.NOINC `($__internal_0_$__cuda_sm3x_div_rn_noftz_f32_slowpath) ;  /* 0x0000000c000c7944 */ /* 0x000fea0003c00000 */
[----:B------:R-:W-:-:S07]  /*08d0*/  MOV R4, R0 ;  /* 0x0000000000047202 */ /* 0x000fce0000000f00 */
.L_x_6:
[----:B------:R-:W-:Y:S01]  /*08e0*/  HFMA2 R6, -RZ, RZ, 0, 0 ;  /* 0x00000000ff067431 */ /* 0x000fe200000001ff */
[----:B------:R-:W-:Y:S06]  /*08f0*/  BRA.U !UP0, `(.L_x_7) ;  /* 0x0000000908547547 */ /* 0x000fec000b800000 */
[----:B------:R-:W0:Y:S01]  /*0900*/  LDCU UR7, c[0x0][0x3a4] ;  /* 0x00007480ff0777ac */ /* 0x000e220008000800 */
[----:B------:R-:W-:Y:S02]  /*0910*/  MOV R6, RZ ;  /* 0x000000ff00067202 */ /* 0x000fe40000000f00 */
[----:B------:R-:W-:Y:S01]  /*0920*/  MOV R0, RZ ;  /* 0x000000ff00007202 */ /* 0x000fe20000000f00 */
[----:B0-----:R-:W-:Y:S02]  /*0930*/  UISETP.GE.U32.AND UP1, UPT, UR7, 0x10, UPT ;  /* 0x000000100700788c */ /* 0x001fe4000bf26070 */
[----:B------:R-:W-:-:S04]  /*0940*/  ULOP3.LUT UR8, UR7, 0xf, URZ, 0xc0, !UPT ;  /* 0x0000000f07087892 */ /* 0x000fc8000f8ec0ff */
        /* <DEDUP_REMOVED lines=12> */
.L_x_9:
        /* <DEDUP_REMOVED lines=20> */
[----:B--2---:R-:W-:-:S04]  /*0b50*/  FADD R8, R8, -R4 ;  /* 0x8000000408087221 */ /* 0x004fc80000000000 */
[----:B------:R-:W-:Y:S01]  /*0b60*/  FFMA R6, R8, R8, R6 ;  /* 0x0000000808067223 */ /* 0x000fe20000000006 */
[--C-:B---3--:R-:W-:Y:S01]  /*0b70*/  FADD R10, R10, -R4.reuse ;  /* 0x800000040a0a7221 */ /* 0x108fe20000000000 */
[----:B----4-:R-:W-:-:S03]  /*0b80*/  FADD R12, R12, -R4 ;  /* 0x800000040c0c7221 */ /* 0x010fc60000000000 */
[----:B------:R-:W-:Y:S01]  /*0b90*/  FFMA R6, R10, R10, R6 ;  /* 0x0000000a0a067223 */ /* 0x000fe20000000006 */
[----:B-----5:R-:W-:-:S03]  /*0ba0*/  FADD R14, R14, -R4 ;  /* 0x800000040e0e7221 */ /* 0x020fc60000000000 */
[----:B------:R-:W-:Y:S01]  /*0bb0*/  FFMA R6, R12, R12, R6 ;  /* 0x0000000c0c067223 */ /* 0x000fe20000000006 */
[----:B------:R-:W-:-:S03]  /*0bc0*/  FADD R29, R29, -R4 ;  /* 0x800000041d1d7221 */ /* 0x000fc60000000000 */
        /* <DEDUP_REMOVED lines=22> */
[----:B------:R-:W-:-:S04]  /*0d30*/  FFMA R6, R11, R11, R6 ;  /* 0x0000000b0b067223 */ /* 0x000fc80000000006 */
[----:B------:R-:W-:Y:S01]  /*0d40*/  FFMA R6, R7, R7, R6 ;  /* 0x0000000707067223 */ /* 0x000fe20000000006 */
[----:B------:R-:W-:Y:S06]  /*0d50*/  BRA.U UP1, `(.L_x_9) ;  /* 0xfffffffd012c7547 */ /* 0x000fec000b83ffff */
.L_x_8:
        /* <DEDUP_REMOVED lines=22> */
[----:B--2---:R-:W-:-:S04]  /*0ec0*/  FADD R7, R9, -R4 ;  /* 0x8000000409077221 */ /* 0x004fc80000000000 */
[----:B------:R-:W-:Y:S01]  /*0ed0*/  FFMA R6, R7, R7, R6 ;  /* 0x0000000707067223 */ /* 0x000fe20000000006 */
[----:B---3--:R-:W-:-:S04]  /*0ee0*/  FADD R11, R11, -R4 ;  /* 0x800000040b0b7221 */ /* 0x008fc80000000000 */
[----:B------:R-:W-:Y:S01]  /*0ef0*/  FFMA R6, R11, R11, R6 ;  /* 0x0000000b0b067223 */ /* 0x000fe20000000006 */
[--C-:B----4-:R-:W-:Y:S01]  /*0f00*/  FADD R13, R13, -R4.reuse ;  /* 0x800000040d0d7221 */ /* 0x110fe20000000000 */
        /* <DEDUP_REMOVED lines=10> */
[----:B------:R-:W-:-:S07]  /*0fb0*/  FFMA R6, R23, R23, R6 ;  /* 0x0000001717067223 */ /* 0x000fce0000000006 */
.L_x_10:
        /* <DEDUP_REMOVED lines=18> */
[----:B--2---:R-:W-:-:S04]  /*10e0*/  FADD R7, R3, -R4 ;  /* 0x8000000403077221 */ /* 0x004fc80000000000 */
[----:B------:R-:W-:Y:S01]  /*10f0*/  FFMA R6, R7, R7, R6 ;  /* 0x0000000707067223 */ /* 0x000fe20000000006 */
[--C-:B---3--:R-:W-:Y:S01]  /*1100*/  FADD R11, R11, -R4.reuse ;  /* 0x800000040b0b7221 */ /* 0x108fe20000000000 */
[----:B----4-:R-:W-:-:S03]  /*1110*/  FADD R13, R13, -R4 ;  /* 0x800000040d0d7221 */ /* 0x010fc60000000000 */
[----:B------:R-:W-:Y:S01]  /*1120*/  FFMA R6, R11, R11, R6 ;  /* 0x0000000b0b067223 */ /* 0x000fe20000000006 */
[----:B-----5:R-:W-:-:S03]  /*1130*/  FADD R15, R15, -R4 ;  /* 0x800000040f0f7221 */ /* 0x020fc60000000000 */
[----:B------:R-:W-:-:S04]  /*1140*/  FFMA R6, R13, R13, R6 ;  /* 0x0000000d0d067223 */ /* 0x000fc80000000006 */
[----:B------:R-:W-:-:S07]  /*1150*/  FFMA R6, R15, R15, R6 ;  /* 0x0000000f0f067223 */ /* 0x000fce0000000006 */
.L_x_11:
[----:B------:R-:W-:Y:S05]  /*1160*/  BRA.U !UP1, `(.L_x_7) ;  /* 0x0000000109387547 */ /* 0x000fea000b800000 */
[----:B------:R-:W0:Y:S01]  /*1170*/  LDC.64 R2, c[0x0][0x380] ;  /* 0x0000e000ff027b82 */ /* 0x000e220000000a00 */
[----:B------:R-:W-:Y:S01]  /*1180*/  IADD3 R7, PT, PT, R0, UR6, RZ ;  /* 0x0000000600077c10 */ /* 0x000fe2000fffe0ff */
[----:B------:R-:W-:-:S04]  /*1190*/  UIADD3 UR4, UPT, UPT, -UR4, URZ, URZ ;  /* 0x000000ff04047290 */ /* 0x000fc8000fffe1ff */
[----:B0-----:R-:W-:-:S05]  /*11a0*/  IMAD.WIDE.U32 R2, R7, 0x4, R2 ;  /* 0x0000000407027825 */ /* 0x001fca00078e0002 */
[----:B------:R-:W-:-:S07]  /*11b0*/  MOV R9, R3 ;  /* 0x0000000300097202 */ /* 0x000fce0000000f00 */
.L_x_12:
[----:B------:R-:W-:-:S06]  /*11c0*/  MOV R3, R9 ;  /* 0x0000000900037202 */ /* 0x000fcc0000000f00 */
[----:B------:R0:W2:Y:S01]  /*11d0*/  LDG.E R3, desc[UR10][R2.64] ;  /* 0x0000000a02037981 */ /* 0x0000a2000c1e1900 */
[----:B------:R-:W-:-:S04]  /*11e0*/  UIADD3 UR4, UPT, UPT, UR4, 0x1, URZ ;  /* 0x0000000104047890 */ /* 0x000fc8000fffe0ff */
[----:B------:R-:W-:Y:S01]  /*11f0*/  UISETP.NE.AND UP0, UPT, UR4, URZ, UPT ;  /* 0x000000ff0400728c */ /* 0x000fe2000bf05270 */
[----:B0-----:R-:W-:-:S04]  /*1200*/  IADD3 R2, P0, PT, R2, 0x4, RZ ;  /* 0x0000000402027810 */ /* 0x001fc80007f1e0ff */
[----:B------:R-:W-:Y:S01]  /*1210*/  IADD3.X R9, PT, PT, RZ, R9, RZ, P0, !PT ;  /* 0x00000009ff097210 */ /* 0x000fe200007fe4ff */
[----:B--2---:R-:W-:-:S04]  /*1220*/  FADD R7, R3, -R4 ;  /* 0x8000000403077221 */ /* 0x004fc80000000000 */
[----:B------:R-:W-:Y:S01]  /*1230*/  FFMA R6, R7, R7, R6 ;  /* 0x0000000707067223 */ /* 0x000fe20000000006 */
[----:B------:R-:W-:Y:S06]  /*1240*/  BRA.U UP0, `(.L_x_12) ;  /* 0xfffffffd00dc7547 */ /* 0x000fec000b83ffff */
.L_x_7:
        /* <DEDUP_REMOVED lines=12> */
.L_x_13:
[----:B------:R-:W0:Y:S01]  /*1310*/  S2R R5, SR_TID.X ;  /* 0x0000000000057919 */ /* 0x000e220000002100 */
[----:B------:R-:W0:Y:S01]  /*1320*/  LDCU UR5, c[0x0][0x3a4] ;  /* 0x00007480ff0577ac */ /* 0x000e220008000800 */
[----:B------:R-:W1:Y:S02]  /*1330*/  LDCU UR4, c[0x0][0x3a8] ;  /* 0x00007500ff0477ac */ /* 0x000e640008000800 */
[----:B-1----:R-:W-:Y:S01]  /*1340*/  FADD R0, R0, UR4 ;  /* 0x0000000400007e21 */ /* 0x002fe20008000000 */
[----:B0-----:R-:W-:-:S13]  /*1350*/  ISETP.GE.AND P0, PT, R5, UR5, PT ;  /* 0x0000000505007c0c */ /* 0x001fda000bf06270 */
[----:B------:R-:W-:Y:S05]  /*1360*/  @P0 EXIT ;  /* 0x000000000000094d */ /* 0x000fea0003800000 */
[C---:B------:R-:W-:Y:S01]  /*1370*/  FSETP.GEU.AND P0, PT, |R0|.reuse, 1.175494350822287508e-38, PT ;  /* 0x008000000000780b */ /* 0x040fe20003f0e200 */
[----:B------:R-:W0:Y:S01]  /*1380*/  LDC.64 R2, c[0x0][0x380] ;  /* 0x0000e000ff027b82 */ /* 0x000e220000000a00 */
[----:B------:R-:W1:Y:S07]  /*1390*/  LDCU UR4, c[0x0][0x360] ;  /* 0x00006c00ff0477ac */ /* 0x000e6e0008000800 */
[----:B------:R-:W2:Y:S04]  /*13a0*/  LDC.64 R6, c[0x0][0x388] ;  /* 0x0000e200ff067b82 */ /* 0x000ea80000000a00 */
[----:B------:R-:W-:-:S04]  /*13b0*/  @!P0 FMUL R0, R0, 16777216 ;  /* 0x4b80000000008820 */ /* 0x000fc80000400000 */
[----:B------:R-:W3:Y:S01]  /*13c0*/  LDC.64 R8, c[0x0][0x390] ;  /* 0x0000e400ff087b82 */ /* 0x000ee20000000a00 */
[----:B------:R-:W4:Y:S07]  /*13d0*/  MUFU.RSQ R20, R0 ;  /* 0x0000000000147308 */ /* 0x000f2e0000001400 */
[----:B------:R-:W0:Y:S01]  /*13e0*/  LDC.64 R10, c[0x0][0x398] ;  /* 0x0000e600ff0a7b82 */ /* 0x000e220000000a00 */
[----:B-1--4-:R-:W-:-:S07]  /*13f0*/  @!P0 FMUL R20, R20, 4096 ;  /* 0x4580000014148820 */ /* 0x012fce0000400000 */
.L_x_14:
[----:B-1----:R-:W-:-:S05]  /*1400*/  IADD3 R19, PT, PT, R5, UR6, RZ ;  /* 0x0000000605137c10 */ /* 0x002fca000fffe0ff */
[----:B0-----:R-:W-:-:S04]  /*1410*/  IMAD.WIDE R12, R19, 0x4, R2 ;  /* 0x00000004130c7825 */ /* 0x001fc800078e0202 */
[C---:B--2---:R-:W-:Y:S02]  /*1420*/  IMAD.WIDE R14, R5.reuse, 0x4, R6 ;  /* 0x00000004050e7825 */ /* 0x044fe400078e0206 */
[----:B------:R-:W2:Y:S02]  /*1430*/  LDG.E R13, desc[UR10][R12.64] ;  /* 0x0000000a0c0d7981 */ /* 0x000ea4000c1e1900 */
[----:B---3--:R-:W-:Y:S02]  /*1440*/  IMAD.WIDE R16, R5, 0x4, R8 ;  /* 0x0000000405107825 */ /* 0x008fe400078e0208 */
[----:B------:R-:W3:Y:S04]  /*1450*/  LDG.E R14, desc[UR10][R14.64] ;  /* 0x0000000a0e0e7981 */ /* 0x000ee8000c1e1900 */
[----:B------:R-:W3:Y:S01]  /*1460*/  LDG.E R16, desc[UR10][R16.64] ;  /* 0x0000000a10107981 */ /* 0x000ee2000c1e1900 */
[----:B------:R-:W-:Y:S01]  /*1470*/  IMAD.WIDE R18, R19, 0x4, R10 ;  /* 0x0000000413127825 */ /* 0x000fe200078e020a */
[----:B------:R-:W-:-:S04]  /*1480*/  IADD3 R5, PT, PT, R5, UR4, RZ ;  /* 0x0000000405057c10 */ /* 0x000fc8000fffe0ff */
[----:B------:R-:W-:Y:S01]  /*1490*/  ISETP.GE.AND P0, PT, R5, UR5, PT ;  /* 0x0000000505007c0c */ /* 0x000fe2000bf06270 */
[----:B--2---:R-:W-:-:S04]  /*14a0*/  FADD R21, R13, -R4 ;  /* 0x800000040d157221 */ /* 0x004fc80000000000 */
[----:B------:R-:W-:-:S04]  /*14b0*/  FMUL R21, R20, R21 ;  /* 0x0000001514157220 */ /* 0x000fc80000400000 */
[----:B---3--:R-:W-:-:S05]  /*14c0*/  FFMA R21, R21, R14, R16 ;  /* 0x0000000e15157223 */ /* 0x008fca0000000010 */
[----:B------:R1:W-:Y:S01]  /*14d0*/  STG.E desc[UR10][R18.64], R21 ;  /* 0x0000001512007986 */ /* 0x0003e2000c10190a */
[----:B------:R-:W-:Y:S05]  /*14e0*/  @!P0 BRA `(.L_x_14) ;  /* 0xfffffffc00c48947 */ /* 0x000fea000383ffff */
[----:B------:R-:W-:Y:S05]  /*14f0*/  EXIT ;  /* 0x000000000000794d */ /* 0x000fea0003800000 */
        .weak           $__internal_0_$__cuda_sm3x_div_rn_noftz_f32_slowpath
        .type           $__internal_0_$__cuda_sm3x_div_rn_noftz_f32_slowpath,@function
        .size           $__internal_0_$__cuda_sm3x_div_rn_noftz_f32_slowpath,(.L_x_24 - $__internal_0_$__cuda_sm3x_div_rn_noftz_f32_slowpath)
$__internal_0_$__cuda_sm3x_div_rn_noftz_f32_slowpath:
[----:B------:R-:W-:Y:S02]  /*1500*/  SHF.R.U32.HI R7, RZ, 0x17, R3 ;  /* 0x00000017ff077819 */ /* 0x000fe40000011603 */
[----:B------:R-:W-:Y:S02]  /*1510*/  SHF.R.U32.HI R6, RZ, 0x17, R0 ;  /* 0x00000017ff067819 */ /* 0x000fe40000011600 */
[----:B------:R-:W-:Y:S02]  /*1520*/  LOP3.LUT R12, R7, 0xff, RZ, 0xc0, !PT ;  /* 0x000000ff070c7812 */ /* 0x000fe400078ec0ff */
[----:B------:R-:W-:Y:S02]  /*1530*/  LOP3.LUT R10, R6, 0xff, RZ, 0xc0, !PT ;  /* 0x000000ff060a7812 */ /* 0x000fe400078ec0ff */
[----:B------:R-:W-:Y:S02]  /*1540*/  IADD3 R8, PT, PT, R12, -0x1, RZ ;  /* 0xffffffff0c087810 */ /* 0x000fe40007ffe0ff */
[----:B------:R-:W-:-:S02]  /*1550*/  IADD3 R7, PT, PT, R10, -0x1, RZ ;  /* 0xffffffff0a077810 */ /* 0x000fc40007ffe0ff */
[----:B------:R-:W-:-:S04]  /*1560*/  ISETP.GT.U32.AND P0, PT, R8, 0xfd, PT ;  /* 0x000000fd0800780c */ /* 0x000fc80003f04070 */
[----:B------:R-:W-:-:S13]  /*1570*/  ISETP.GT.U32.OR P0, PT, R7, 0xfd, P0 ;  /* 0x000000fd0700780c */ /* 0x000fda0000704470 */
[----:B------:R-:W-:Y:S01]  /*1580*/  @!P0 MOV R6, RZ ;  /* 0x000000ff00068202 */ /* 0x000fe20000000f00 */
[----:B------:R-:W-:Y:S06]  /*1590*/  @!P0 BRA `(.L_x_15) ;  /* 0x00000000005c8947 */ /* 0x000fec0003800000 */
[----:B------:R-:W-:Y:S02]  /*15a0*/  FSETP.GTU.FTZ.AND P0, PT, |R0|, +INF , PT ;  /* 0x7f8000000000780b */ /* 0x000fe40003f1c200 */
[----:B------:R-:W-:-:S04]  /*15b0*/  FSETP.GTU.FTZ.AND P1, PT, |R3|, +INF , PT ;  /* 0x7f8000000300780b */ /* 0x000fc80003f3c200 */
[----:B------:R-:W-:-:S13]  /*15c0*/  PLOP3.LUT P0, PT, P0, P1, PT, 0xf8, 0x8f ;  /* 0x00000000008f781c */ /* 0x000fda0000703f70 */
[----:B------:R-:W-:Y:S05]  /*15d0*/  @P0 BRA `(.L_x_16) ;  /* 0x0000000400440947 */ /* 0x000fea0003800000 */
[----:B------:R-:W-:-:S13]  /*15e0*/  LOP3.LUT P0, RZ, R3, 0x7fffffff, R0, 0xc8, !PT ;  /* 0x7fffffff03ff7812 */ /* 0x000fda000780c800 */
[----:B------:R-:W-:Y:S05]  /*15f0*/  @!P0 BRA `(.L_x_17) ;  /* 0x0000000400348947 */ /* 0x000fea0003800000 */
[C---:B------:R-:W-:Y:S02]  /*1600*/  FSETP.NEU.FTZ.AND P2, PT, |R0|.reuse, +INF , PT ;  /* 0x7f8000000000780b */ /* 0x040fe40003f5d200 */
[----:B------:R-:W-:Y:S02]  /*1610*/  FSETP.NEU.FTZ.AND P1, PT, |R3|, +INF , PT ;  /* 0x7f8000000300780b */ /* 0x000fe40003f3d200 */
[----:B------:R-:W-:-:S11]  /*1620*/  FSETP.NEU.FTZ.AND P0, PT, |R0|, +INF , PT ;  /* 0x7f8000000000780b */ /* 0x000fd60003f1d200 */
[----:B------:R-:W-:Y:S05]  /*1630*/  @!P1 BRA !P2, `(.L_x_17) ;  /* 0x0000000400249947 */ /* 0x000fea0005000000 */
[----:B------:R-:W-:-:S04]  /*1640*/  LOP3.LUT P2, RZ, R0, 0x7fffffff, RZ, 0xc0, !PT ;  /* 0x7fffffff00ff7812 */ /* 0x000fc8000784c0ff */
[----:B------:R-:W-:-:S13]  /*1650*/  PLOP3.LUT P1, PT, P1, P2, PT, 0x2f, 0xf2 ;  /* 0x0000000000f2781c */ /* 0x000fda0000f24577 */
[----:B------:R-:W-:Y:S05]  /*1660*/  @P1 BRA `(.L_x_18) ;  /* 0x0000000400101947 */ /* 0x000fea0003800000 */
[----:B------:R-:W-:-:S04]  /*1670*/  LOP3.LUT P1, RZ, R3, 0x7fffffff, RZ, 0xc0, !PT ;  /* 0x7fffffff03ff7812 */ /* 0x000fc8000782c0ff */
[----:B------:R-:W-:-:S13]  /*1680*/  PLOP3.LUT P0, PT, P0, P1, PT, 0x2f, 0xf2 ;  /* 0x0000000000f2781c */ /* 0x000fda0000702577 */
[----:B------:R-:W-:Y:S05]  /*1690*/  @P0 BRA `(.L_x_19) ;  /* 0x0000000000f80947 */ /* 0x000fea0003800000 */
[----:B------:R-:W-:Y:S02]  /*16a0*/  ISETP.GE.AND P0, PT, R7, RZ, PT ;  /* 0x000000ff0700720c */ /* 0x000fe40003f06270 */
[----:B------:R-:W-:-:S11]  /*16b0*/  ISETP.GE.AND P1, PT, R8, RZ, PT ;  /* 0x000000ff0800720c */ /* 0x000fd60003f26270 */
[----:B------:R-:W-:Y:S01]  /*16c0*/  @P0 MOV R6, RZ ;  /* 0x000000ff00060202 */ /* 0x000fe20000000f00 */
[----:B------:R-:W-:Y:S01]  /*16d0*/  @!P0 FFMA R0, R0, 1.84467440737095516160e+19, RZ ;  /* 0x5f80000000008823 */ /* 0x000fe200000000ff */
[----:B------:R-:W-:Y:S01]  /*16e0*/  @!P0 MOV R6, 0xffffffc0 ;  /* 0xffffffc000068802 */ /* 0x000fe20000000f00 */
[----:B------:R-:W-:-:S03]  /*16f0*/  @!P1 FFMA R3, R3, 1.84467440737095516160e+19, RZ ;  /* 0x5f80000003039823 */ /* 0x000fc600000000ff */
[----:B------:R-:W-:-:S07]  /*1700*/  @!P1 IADD3 R6, PT, PT, R6, 0x40, RZ ;  /* 0x0000004006069810 */ /* 0x000fce0007ffe0ff */
.L_x_15:
[----:B------:R-:W-:-:S04]  /*1710*/  LEA R8, R12, 0xc0800000, 0x17 ;  /* 0xc08000000c087811 */ /* 0x000fc800078eb8ff */
[----:B------:R-:W-:Y:S02]  /*1720*/  IADD3 R8, PT, PT, -R8, R3, RZ ;  /* 0x0000000308087210 */ /* 0x000fe40007ffe1ff */
[----:B------:R-:W-:Y:S02]  /*1730*/  IADD3 R3, PT, PT, R10, -0x7f, RZ ;  /* 0xffffff810a037810 */ /* 0x000fe40007ffe0ff */
[----:B------:R-:W0:Y:S01]  /*1740*/  MUFU.RCP R7, R8 ;  /* 0x0000000800077308 */ /* 0x000e220000001000 */
[----:B------:R-:W-:Y:S02]  /*1750*/  FADD.FTZ R9, -R8, -RZ ;  /* 0x800000ff08097221 */ /* 0x000fe40000010100 */
[----:B------:R-:W-:Y:S02]  /*1760*/  IMAD R0, R3, -0x800000, R0 ;  /* 0xff80000003007824 */ /* 0x000fe400078e0200 */
[----:B0-----:R-:W-:-:S04]  /*1770*/  FFMA R10, R7, R9, 1 ;  /* 0x3f800000070a7423 */ /* 0x001fc80000000009 */
[----:B------:R-:W-:-:S04]  /*1780*/  FFMA R14, R7, R10, R7 ;  /* 0x0000000a070e7223 */ /* 0x000fc80000000007 */
[----:B------:R-:W-:-:S04]  /*1790*/  FFMA R7, R0, R14, RZ ;  /* 0x0000000e00077223 */ /* 0x000fc800000000ff */
[----:B------:R-:W-:-:S04]  /*17a0*/  FFMA R10, R9, R7, R0 ;  /* 0x00000007090a7223 */ /* 0x000fc80000000000 */
[----:B------:R-:W-:Y:S01]  /*17b0*/  FFMA R11, R14, R10, R7 ;  /* 0x0000000a0e0b7223 */ /* 0x000fe20000000007 */
[----:B------:R-:W-:-:S03]  /*17c0*/  IADD3 R7, PT, PT, R3, 0x7f, -R12 ;  /* 0x0000007f03077810 */ /* 0x000fc60007ffe80c */
[----:B------:R-:W-:Y:S01]  /*17d0*/  FFMA R10, R9, R11, R0 ;  /* 0x0000000b090a7223 */ /* 0x000fe20000000000 */
[----:B------:R-:W-:-:S03]  /*17e0*/  IADD3 R7, PT, PT, R7, R6, RZ ;  /* 0x0000000607077210 */ /* 0x000fc60007ffe0ff */
[----:B------:R-:W-:-:S05]  /*17f0*/  FFMA R0, R14, R10, R11 ;  /* 0x0000000a0e007223 */ /* 0x000fca000000000b */
[----:B------:R-:W-:-:S04]  /*1800*/  SHF.R.U32.HI R3, RZ, 0x17, R0 ;  /* 0x00000017ff037819 */ /* 0x000fc80000011600 */
[----:B------:R-:W-:-:S04]  /*1810*/  LOP3.LUT R3, R3, 0xff, RZ, 0xc0, !PT ;  /* 0x000000ff03037812 */ /* 0x000fc800078ec0ff */
[----:B------:R-:W-:-:S04]  /*1820*/  IADD3 R9, PT, PT, R3, R7, RZ ;  /* 0x0000000703097210 */ /* 0x000fc80007ffe0ff */
[----:B------:R-:W-:-:S04]  /*1830*/  IADD3 R3, PT, PT, R9, -0x1, RZ ;  /* 0xffffffff09037810 */ /* 0x000fc80007ffe0ff */
[----:B------:R-:W-:-:S13]  /*1840*/  ISETP.GE.U32.AND P0, PT, R3, 0xfe, PT ;  /* 0x000000fe0300780c */ /* 0x000fda0003f06070 */
[----:B------:R-:W-:Y:S05]  /*1850*/  @!P0 BRA `(.L_x_20) ;  /* 0x0000000000808947 */ /* 0x000fea0003800000 */
[----:B------:R-:W-:-:S13]  /*1860*/  ISETP.GT.AND P0, PT, R9, 0xfe, PT ;  /* 0x000000fe0900780c */ /* 0x000fda0003f04270 */
[----:B------:R-:W-:Y:S05]  /*1870*/  @P0 BRA `(.L_x_21) ;  /* 0x00000000006c0947 */ /* 0x000fea0003800000 */
[----:B------:R-:W-:-:S13]  /*1880*/  ISETP.GE.AND P0, PT, R9, 0x1, PT ;  /* 0x000000010900780c */ /* 0x000fda0003f06270 */
[----:B------:R-:W-:Y:S05]  /*1890*/  @P0 BRA `(.L_x_22) ;  /* 0x0000000000980947 */ /* 0x000fea0003800000 */
[----:B------:R-:W-:Y:S02]  /*18a0*/  ISETP.GE.AND P0, PT, R9, -0x18, PT ;  /* 0xffffffe80900780c */ /* 0x000fe40003f06270 */
[----:B------:R-:W-:-:S11]  /*18b0*/  LOP3.LUT R0, R0, 0x80000000, RZ, 0xc0, !PT ;  /* 0x8000000000007812 */ /* 0x000fd600078ec0ff */
[----:B------:R-:W-:Y:S05]  /*18c0*/  @!P0 BRA `(.L_x_22) ;  /* 0x00000000008c8947 */ /* 0x000fea0003800000 */
[CCC-:B------:R-:W-:Y:S01]  /*18d0*/  FFMA.RZ R3, R14.reuse, R10.reuse, R11.reuse ;  /* 0x0000000a0e037223 */ /* 0x1c0fe2000000c00b */
[C---:B------:R-:W-:Y:S01]  /*18e0*/  IADD3 R8, PT, PT, R9.reuse, 0x20, RZ ;  /* 0x0000002009087810 */ /* 0x040fe20007ffe0ff */
[CCC-:B------:R-:W-:Y:S01]  /*18f0*/  FFMA.RM R6, R14.reuse, R10.reuse, R11.reuse ;  /* 0x0000000a0e067223 */ /* 0x1c0fe2000000400b */
[----:B------:R-:W-:Y:S02]  /*1900*/  ISETP.NE.AND P2, PT, R9, RZ, PT ;  /* 0x000000ff0900720c */ /* 0x000fe40003f45270 */
[----:B------:R-:W-:Y:S01]  /*1910*/  LOP3.LUT R7, R3, 0x7fffff, RZ, 0xc0, !PT ;  /* 0x007fffff03077812 */ /* 0x000fe200078ec0ff */
[----:B------:R-:W-:Y:S01]  /*1920*/  FFMA.RP R3, R14, R10, R11 ;  /* 0x0000000a0e037223 */ /* 0x000fe2000000800b */
[----:B------:R-:W-:Y:S02]  /*1930*/  ISETP.NE.AND P1, PT, R9, RZ, PT ;  /* 0x000000ff0900720c */ /* 0x000fe40003f25270 */
[----:B------:R-:W-:Y:S02]  /*1940*/  LOP3.LUT R7, R7, 0x800000, RZ, 0xfc, !PT ;  /* 0x0080000007077812 */ /* 0x000fe400078efcff */
[----:B------:R-:W-:-:S02]  /*1950*/  IADD3 R9, PT, PT, -R9, RZ, RZ ;  /* 0x000000ff09097210 */ /* 0x000fc40007ffe1ff */
[----:B------:R-:W-:Y:S02]  /*1960*/  SHF.L.U32 R8, R7, R8, RZ ;  /* 0x0000000807087219 */ /* 0x000fe400000006ff */
[----:B------:R-:W-:Y:S02]  /*1970*/  FSETP.NEU.FTZ.AND P0, PT, R3, R6, PT ;  /* 0x000000060300720b */ /* 0x000fe40003f1d000 */
[----:B------:R-:W-:Y:S02]  /*1980*/  SEL R6, R9, RZ, P2 ;  /* 0x000000ff09067207 */ /* 0x000fe40001000000 */
[----:B------:R-:W-:Y:S02]  /*1990*/  ISETP.NE.AND P1, PT, R8, RZ, P1 ;  /* 0x000000ff0800720c */ /* 0x000fe40000f25270 */
[----:B------:R-:W-:Y:S02]  /*19a0*/  SHF.R.U32.HI R6, RZ, R6, R7 ;  /* 0x00000006ff067219 */ /* 0x000fe40000011607 */
[----:B------:R-:W-:-:S02]  /*19b0*/  PLOP3.LUT P0, PT, P0, P1, PT, 0xf8, 0x8f ;  /* 0x00000000008f781c */ /* 0x000fc40000703f70 */
[----:B------:R-:W-:Y:S02]  /*19c0*/  SHF.R.U32.HI R8, RZ, 0x1, R6 ;  /* 0x00000001ff087819 */ /* 0x000fe40000011606 */
[----:B------:R-:W-:-:S04]  /*19d0*/  SEL R3, RZ, 0x1, !P0 ;  /* 0x00000001ff037807 */ /* 0x000fc80004000000 */
[----:B------:R-:W-:-:S04]  /*19e0*/  LOP3.LUT R3, R3, 0x1, R8, 0xf8, !PT ;  /* 0x0000000103037812 */ /* 0x000fc800078ef808 */
[----:B------:R-:W-:-:S04]  /*19f0*/  LOP3.LUT R3, R3, R6, RZ, 0xc0, !PT ;  /* 0x0000000603037212 */ /* 0x000fc800078ec0ff */
[----:B------:R-:W-:-:S04]  /*1a00*/  IADD3 R3, PT, PT, R8, R3, RZ ;  /* 0x0000000308037210 */ /* 0x000fc80007ffe0ff */
[----:B------:R-:W-:Y:S01]  /*1a10*/  LOP3.LUT R0, R3, R0, RZ, 0xfc, !PT ;  /* 0x0000000003007212 */ /* 0x000fe200078efcff */
[----:B------:R-:W-:Y:S06]  /*1a20*/  BRA `(.L_x_22) ;  /* 0x0000000000347947 */ /* 0x000fec0003800000 */
.L_x_21:
[----:B------:R-:W-:-:S04]  /*1a30*/  LOP3.LUT R0, R0, 0x80000000, RZ, 0xc0, !PT ;  /* 0x8000000000007812 */ /* 0x000fc800078ec0ff */
[----:B------:R-:W-:Y:S01]  /*1a40*/  LOP3.LUT R0, R0, 0x7f800000, RZ, 0xfc, !PT ;  /* 0x7f80000000007812 */ /* 0x000fe200078efcff */
[----:B------:R-:W-:Y:S06]  /*1a50*/  BRA `(.L_x_22) ;  /* 0x0000000000287947 */ /* 0x000fec0003800000 */
.L_x_20:
[----:B------:R-:W-:Y:S01]  /*1a60*/  LEA R0, R7, R0, 0x17 ;  /* 0x0000000007007211 */ /* 0x000fe200078eb8ff */
[----:B------:R-:W-:Y:S06]  /*1a70*/  BRA `(.L_x_22) ;  /* 0x0000000000207947 */ /* 0x000fec0003800000 */
.L_x_19:
[----:B------:R-:W-:-:S04]  /*1a80*/  LOP3.LUT R0, R3, 0x80000000, R0, 0x48, !PT ;  /* 0x8000000003007812 */ /* 0x000fc800078e4800 */
[----:B------:R-:W-:Y:S01]  /*1a90*/  LOP3.LUT R0, R0, 0x7f800000, RZ, 0xfc, !PT ;  /* 0x7f80000000007812 */ /* 0x000fe200078efcff */
[----:B------:R-:W-:Y:S06]  /*1aa0*/  BRA `(.L_x_22) ;  /* 0x0000000000147947 */ /* 0x000fec0003800000 */
.L_x_18:
[----:B------:R-:W-:Y:S01]  /*1ab0*/  LOP3.LUT R0, R3, 0x80000000, R0, 0x48, !PT ;  /* 0x8000000003007812 */ /* 0x000fe200078e4800 */
[----:B------:R-:W-:Y:S06]  /*1ac0*/  BRA `(.L_x_22) ;  /* 0x00000000000c7947 */ /* 0x000fec0003800000 */
.L_x_17:
[----:B------:R-:W0:Y:S01]  /*1ad0*/  MUFU.RSQ R0, -QNAN ;  /* 0xffc0000000007908 */ /* 0x000e220000001400 */
[----:B------:R-:W-:Y:S05]  /*1ae0*/  BRA `(.L_x_22) ;  /* 0x0000000000047947 */ /* 0x000fea0003800000 */
.L_x_16:
[----:B------:R-:W-:-:S07]  /*1af0*/  FADD.FTZ R0, R0, R3 ;  /* 0x0000000300007221 */ /* 0x000fce0000010000 */
.L_x_22:
[----:B------:R-:W-:-:S04]  /*1b00*/  HFMA2 R3, -RZ, RZ, 0, 0 ;  /* 0x00000000ff037431 */ /* 0x000fc800000001ff */
[----:B0-----:R-:W-:Y:S05]  /*1b10*/  RET.REL.NODEC R2 `(layernorm_kernel) ;  /* 0xffffffe402387950 */ /* 0x001fea0003c3ffff */
.L_x_23:
[----:B------:R-:W-:-:S00]  /*1b20*/  BRA `(.L_x_23) ;  /* 0xfffffffc00fc7947 */ /* 0x000fc0000383ffff */
[----:B------:R-:W-:-:S00]  /*1b30*/  NOP ;  /* 0x0000000000007918 */ /* 0x000fc00000000000 */
        /* <DEDUP_REMOVED lines=12> */
.L_x_24:


//--------------------- .nv.shared.reserved.0     --------------------------
	.section	.nv.shared.reserved.0,"aw",@nobits
	.weak		__nv_reservedSMEM_offset_0_alias
	.size		__nv_reservedSMEM_offset_0_alias, 0, 64
	.other		__nv_reservedSMEM_offset_0_alias,@"STO_CUDA_RESERVED_SHARED STV_DEFAULT"
__nv_reservedSMEM_offset_0_alias:
	.zero		0
	.zero		64


//--------------------- .nv.constant0.layernorm_kernel --------------------------
	.section	.nv.constant0.layernorm_kernel,"a",@progbits
	.sectionflags	@""
	.align	4
.nv.constant0.layernorm_kernel:
	.zero		940


//--------------------- SYMBOLS --------------------------

	.type		.nv.reservedSmem.offset0,@object
	.size		.nv.reservedSmem.offset0,0x4
